//
// Generated by NVIDIA NVVM Compiler
//
// Compiler Build ID: CL-36424714
// Cuda compilation tools, release 13.0, V13.0.88
// Based on NVVM 20.0.0
//

.version 9.0
.target sm_100
.address_size 64

	// .globl	_Z12Only_TC_GeluPaS_i

.visible .entry _Z12Only_TC_GeluPaS_i(
	.param .u64 .ptr .align 1 _Z12Only_TC_GeluPaS_i_param_0,
	.param .u64 .ptr .align 1 _Z12Only_TC_GeluPaS_i_param_1,
	.param .u32 _Z12Only_TC_GeluPaS_i_param_2
)
{
	.reg .pred 	%p<2>;
	.reg .b16 	%rs<10>;
	.reg .b32 	%r<24>;
	.reg .b64 	%rd<9>;

	ld.param.u64 	%rd2, [_Z12Only_TC_GeluPaS_i_param_0];
	ld.param.u64 	%rd1, [_Z12Only_TC_GeluPaS_i_param_1];
	ld.param.u32 	%r7, [_Z12Only_TC_GeluPaS_i_param_2];
	cvta.to.global.u64 	%rd3, %rd2;
	mov.u32 	%r8, %ctaid.x;
	mov.u32 	%r9, %ntid.x;
	mov.u32 	%r10, %tid.x;
	mad.lo.s32 	%r11, %r8, %r9, %r10;
	mov.u32 	%r12, %ctaid.y;
	mov.u32 	%r13, %ntid.y;
	mov.u32 	%r14, %tid.y;
	mad.lo.s32 	%r15, %r12, %r13, %r14;
	mad.lo.s32 	%r1, %r7, %r11, %r15;
	cvt.s64.s32 	%rd4, %r1;
	add.s64 	%rd5, %rd3, %rd4;
	ld.global.s8 	%rs1, [%rd5];
	shr.u16 	%rs2, %rs1, 1;
	add.s16 	%rs3, %rs2, %rs1;
	shr.u16 	%rs4, %rs1, 3;
	add.s16 	%rs5, %rs3, %rs4;
	shr.u16 	%rs6, %rs1, 4;
	add.s16 	%rs7, %rs5, %rs6;
	cvt.u32.u16 	%r16, %rs7;
	cvt.s32.s8 	%r2, %r16;
	neg.s32 	%r3, %r2;
	mov.b32 	%r23, 0;
$L__BB0_1:
	mov.u32 	%r4, %r23;
	shr.s32 	%r17, %r3, %r4;
	setp.gt.s32 	%p1, %r17, 1;
	add.s32 	%r23, %r4, 1;
	@%p1 bra 	$L__BB0_1;
	cvta.to.global.u64 	%rd7, %rd1;
	mov.b32 	%r18, -1;
	shl.b32 	%r19, %r18, %r4;
	not.b32 	%r20, %r2;
	add.s32 	%r21, %r19, %r20;
	div.s32 	%r22, -1, %r21;
	cvt.u16.u32 	%rs8, %r22;
	mul.lo.s16 	%rs9, %rs1, %rs8;
	add.s64 	%rd8, %rd7, %rd4;
	st.global.u8 	[%rd8], %rs9;
	ret;

}


// ===== COMPILED SASS (sm_100) =====

	.target	sm_100

	.elftype	@"ET_EXEC"


//--------------------- .note.nv.tkinfo           --------------------------
	.section	.note.nv.tkinfo,"",@"SHT_NOTE"
	.sectionflags	@"SHF_NOTE_NV_TKINFO"
	.tkinfo
        /*0018*/ 	.word	0x00000002
        /*0030*/ 	.string	""
        /*0030*/ 	.string	"ptxas"
        /*0030*/ 	.string	"Cuda compilation tools, release 13.0, V13.0.88"
        /*0030*/ 	.string	"Build cuda_13.0.r13.0/compiler.36424714_0"
        /*0030*/ 	.string	"-arch sm_100 -m 64 "



//--------------------- .note.nv.cuinfo           --------------------------
	.section	.note.nv.cuinfo,"",@"SHT_NOTE"
	.sectionflags	@"SHF_NOTE_NV_CUINFO"
        /*0018*/ 	.short	0x0002
        /*001a*/ 	.short	0x0064
        /*001c*/ 	.short	0x0082
	.zero		2


//--------------------- .nv.info                  --------------------------
	.section	.nv.info,"",@"SHT_CUDA_INFO"
	.align	4


	//----- nvinfo : EIATTR_REGCOUNT
	.align		4
        /*0000*/ 	.byte	0x04, 0x2f
        /*0002*/ 	.short	(.L_1 - .L_0)
	.align		4
.L_0:
        /*0004*/ 	.word	index@(_Z12Only_TC_GeluPaS_i)
        /*0008*/ 	.word	0x0000000b


	//----- nvinfo : EIATTR_FRAME_SIZE
	.align		4
.L_1:
        /*000c*/ 	.byte	0x04, 0x11
        /*000e*/ 	.short	(.L_3 - .L_2)
	.align		4
.L_2:
        /*0010*/ 	.word	index@(_Z12Only_TC_GeluPaS_i)
        /*0014*/ 	.word	0x00000000


	//----- nvinfo : EIATTR_MIN_STACK_SIZE
	.align		4
.L_3:
        /*0018*/ 	.byte	0x04, 0x12
        /*001a*/ 	.short	(.L_5 - .L_4)
	.align		4
.L_4:
        /*001c*/ 	.word	index@(_Z12Only_TC_GeluPaS_i)
        /*0020*/ 	.word	0x00000000
.L_5:


//--------------------- .nv.compat                --------------------------
	.section	.nv.compat,"",@"SHT_CUDA_COMPAT_INFO"
	.align	4
        /*0000*/ 	.byte	0x02, 0x09, 0x00, 0x00, 0x02, 0x02, 0x01, 0x00, 0x02, 0x05, 0x05, 0x00, 0x03, 0x07, 0x01, 0x01
        /*0010*/ 	.byte	0x02, 0x03, 0x00, 0x00, 0x02, 0x06, 0x01, 0x00, 0x04, 0x0b, 0x08, 0x00, 0x09, 0x00, 0x00, 0x00
        /*0020*/ 	.byte	0x00, 0x00, 0x00, 0x00


//--------------------- .nv.info._Z12Only_TC_GeluPaS_i --------------------------
	.section	.nv.info._Z12Only_TC_GeluPaS_i,"",@"SHT_CUDA_INFO"
	.sectionflags	@""
	.align	4


	//----- nvinfo : EIATTR_CUDA_API_VERSION
	.align		4
        /*0000*/ 	.byte	0x04, 0x37
        /*0002*/ 	.short	(.L_7 - .L_6)
.L_6:
        /*0004*/ 	.word	0x00000082


	//----- nvinfo : EIATTR_KPARAM_INFO
	.align		4
.L_7:
        /*0008*/ 	.byte	0x04, 0x17
        /*000a*/ 	.short	(.L_9 - .L_8)
.L_8:
        /*000c*/ 	.word	0x00000000
        /*0010*/ 	.short	0x0002
        /*0012*/ 	.short	0x0010
        /*0014*/ 	.byte	0x00, 0xf0, 0x11, 0x00


	//----- nvinfo : EIATTR_KPARAM_INFO
	.align		4
.L_9:
        /*0018*/ 	.byte	0x04, 0x17
        /*001a*/ 	.short	(.L_11 - .L_10)
.L_10:
        /*001c*/ 	.word	0x00000000
        /*0020*/ 	.short	0x0001
        /*0022*/ 	.short	0x0008
        /*0024*/ 	.byte	0x00, 0xf5, 0x21, 0x00


	//----- nvinfo : EIATTR_KPARAM_INFO
	.align		4
.L_11:
        /*0028*/ 	.byte	0x04, 0x17
        /*002a*/ 	.short	(.L_13 - .L_12)
.L_12:
        /*002c*/ 	.word	0x00000000
        /*0030*/ 	.short	0x0000
        /*0032*/ 	.short	0x0000
        /*0034*/ 	.byte	0x00, 0xf5, 0x21, 0x00


	//----- nvinfo : EIATTR_SPARSE_MMA_MASK
	.align		4
.L_13:
        /*0038*/ 	.byte	0x03, 0x50
        /*003a*/ 	.short	0x0000


	//----- nvinfo : EIATTR_MAXREG_COUNT
	.align		4
        /*003c*/ 	.byte	0x03, 0x1b
        /*003e*/ 	.short	0x00ff


	//----- nvinfo : EIATTR_MERCURY_ISA_VERSION
	.align		4
        /*0040*/ 	.byte	0x03, 0x5f
        /*0042*/ 	.short	0x0101


	//----- nvinfo : EIATTR_VRC_CTA_INIT_COUNT
	.align		4
        /*0044*/ 	.byte	0x02, 0x4a
	.zero		1
	.zero		1


	//----- nvinfo : EIATTR_EXIT_INSTR_OFFSETS
	.align		4
        /*0048*/ 	.byte	0x04, 0x1c
        /*004a*/ 	.short	(.L_15 - .L_14)


	//   ....[0]....
.L_14:
        /*004c*/ 	.word	0x00000360


	//----- nvinfo : EIATTR_CRS_STACK_SIZE
	.align		4
.L_15:
        /*0050*/ 	.byte	0x04, 0x1e
        /*0052*/ 	.short	(.L_17 - .L_16)
.L_16:
        /*0054*/ 	.word	0x00000000


	//----- nvinfo : EIATTR_CBANK_PARAM_SIZE
	.align		4
.L_17:
        /*0058*/ 	.byte	0x03, 0x19
        /*005a*/ 	.short	0x0014


	//----- nvinfo : EIATTR_PARAM_CBANK
	.align		4
        /*005c*/ 	.byte	0x04, 0x0a
        /*005e*/ 	.short	(.L_19 - .L_18)
	.align		4
.L_18:
        /*0060*/ 	.word	index@(.nv.constant0._Z12Only_TC_GeluPaS_i)
        /*0064*/ 	.short	0x0380
        /*0066*/ 	.short	0x0014


	//----- nvinfo : EIATTR_SW_WAR
	.align		4
.L_19:
        /*0068*/ 	.byte	0x04, 0x36
        /*006a*/ 	.short	(.L_21 - .L_20)
.L_20:
        /*006c*/ 	.word	0x00000008
.L_21:


//--------------------- .nv.callgraph             --------------------------
	.section	.nv.callgraph,"",@"SHT_CUDA_CALLGRAPH"
	.align	4
	.sectionentsize	8
	.align		4
        /*0000*/ 	.word	0x00000000
	.align		4
        /*0004*/ 	.word	0xffffffff
	.align		4
        /*0008*/ 	.word	0x00000000
	.align		4
        /*000c*/ 	.word	0xfffffffe
	.align		4
        /*0010*/ 	.word	0x00000000
	.align		4
        /*0014*/ 	.word	0xfffffffd
	.align		4
        /*0018*/ 	.word	0x00000000
	.align		4
        /*001c*/ 	.word	0xfffffffc


//--------------------- .text._Z12Only_TC_GeluPaS_i --------------------------
	.section	.text._Z12Only_TC_GeluPaS_i,"ax",@progbits
	.align	128
        .global         _Z12Only_TC_GeluPaS_i
        .type           _Z12Only_TC_GeluPaS_i,@function
        .size           _Z12Only_TC_GeluPaS_i,(.L_x_3 - _Z12Only_TC_GeluPaS_i)
        .other          _Z12Only_TC_GeluPaS_i,@"STO_CUDA_ENTRY STV_DEFAULT"
_Z12Only_TC_GeluPaS_i:
.text._Z12Only_TC_GeluPaS_i:
[----:B------:R-:W-:Y:S01]  /*0000*/  LDC R1, c[0x0][0x37c] ;  /* 0x0000df00ff017b82 */ /* 0x000fe20000000800 */
[----:B------:R-:W0:Y:S07]  /*0010*/  S2R R3, SR_TID.X ;  /* 0x0000000000037919 */ /* 0x000e2e0000002100 */
[----:B------:R-:W0:Y:S01]  /*0020*/  S2UR UR4, SR_CTAID.X ;  /* 0x00000000000479c3 */ /* 0x000e220000002500 */
[----:B------:R-:W1:Y:S01]  /*0030*/  LDCU UR6, c[0x0][0x390] ;  /* 0x00007200ff0677ac */ /* 0x000e620008000800 */
[----:B------:R-:W2:Y:S01]  /*0040*/  S2R R5, SR_TID.Y ;  /* 0x0000000000057919 */ /* 0x000ea20000002200 */
[----:B------:R-:W3:Y:S05]  /*0050*/  LDCU.64 UR8, c[0x0][0x380] ;  /* 0x00007000ff0877ac */ /* 0x000eea0008000a00 */
[----:B------:R-:W0:Y:S08]  /*0060*/  LDC R0, c[0x0][0x360] ;  /* 0x0000d800ff007b82 */ /* 0x000e300000000800 */
[----:B------:R-:W2:Y:S08]  /*0070*/  S2UR UR5, SR_CTAID.Y ;  /* 0x00000000000579c3 */ /* 0x000eb00000002600 */
[----:B------:R-:W2:Y:S01]  /*0080*/  LDC R2, c[0x0][0x364] ;  /* 0x0000d900ff027b82 */ /* 0x000ea20000000800 */
[----:B0-----:R-:W-:-:S02]  /*0090*/  IMAD R0, R0, UR4, R3 ;  /* 0x0000000400007c24 */ /* 0x001fc4000f8e0203 */
[----:B--2---:R-:W-:Y:S01]  /*00a0*/  IMAD R3, R2, UR5, R5 ;  /* 0x0000000502037c24 */ /* 0x004fe2000f8e0205 */
[----:B------:R-:W0:Y:S03]  /*00b0*/  LDCU.64 UR4, c[0x0][0x358] ;  /* 0x00006b00ff0477ac */ /* 0x000e260008000a00 */
[----:B-1----:R-:W-:-:S05]  /*00c0*/  IMAD R0, R0, UR6, R3 ;  /* 0x0000000600007c24 */ /* 0x002fca000f8e0203 */
[----:B------:R-:W-:Y:S02]  /*00d0*/  SHF.R.S32.HI R8, RZ, 0x1f, R0 ;  /* 0x0000001fff087819 */ /* 0x000fe40000011400 */
[----:B---3--:R-:W-:-:S04]  /*00e0*/  IADD3 R2, P0, PT, R0, UR8, RZ ;  /* 0x0000000800027c10 */ /* 0x008fc8000ff1e0ff */
[----:B------:R-:W-:-:S05]  /*00f0*/  IADD3.X R3, PT, PT, R8, UR9, RZ, P0, !PT ;  /* 0x0000000908037c10 */ /* 0x000fca00087fe4ff */
[----:B0-----:R-:W2:Y:S01]  /*0100*/  LDG.E.S8 R4, desc[UR4][R2.64] ;  /* 0x0000000402047981 */ /* 0x001ea2000c1e1300 */
[----:B------:R-:W-:Y:S01]  /*0110*/  BSSY.RECONVERGENT B0, `(.L_x_0) ;  /* 0x000000e000007945 */ /* 0x000fe20003800200 */
[----:B--2---:R-:W-:-:S04]  /*0120*/  LOP3.LUT R6, R4, 0xffff, RZ, 0xc0, !PT ;  /* 0x0000ffff04067812 */ /* 0x004fc800078ec0ff */
[----:B------:R-:W-:-:S04]  /*0130*/  LEA.HI R5, R6, R4, RZ, 0x1f ;  /* 0x0000000406057211 */ /* 0x000fc800078ff8ff */
[----:B------:R-:W-:-:S04]  /*0140*/  LEA.HI R5, R6, R5, RZ, 0x1d ;  /* 0x0000000506057211 */ /* 0x000fc800078fe8ff */
[----:B------:R-:W-:Y:S01]  /*0150*/  LEA.HI R5, R6, R5, RZ, 0x1c ;  /* 0x0000000506057211 */ /* 0x000fe200078fe0ff */
[----:B------:R-:W-:-:S03]  /*0160*/  IMAD.MOV.U32 R6, RZ, RZ, RZ ;  /* 0x000000ffff067224 */ /* 0x000fc600078e00ff */
[----:B------:R-:W-:-:S04]  /*0170*/  LOP3.LUT R5, R5, 0xffff, RZ, 0xc0, !PT ;  /* 0x0000ffff05057812 */ /* 0x000fc800078ec0ff */
[----:B------:R-:W-:-:S05]  /*0180*/  PRMT R5, R5, 0x8880, RZ ;  /* 0x0000888005057816 */ /* 0x000fca00000000ff */
[----:B------:R-:W-:-:S07]  /*0190*/  IMAD.MOV R7, RZ, RZ, -R5 ;  /* 0x000000ffff077224 */ /* 0x000fce00078e0a05 */
.L_x_1:
[----:B------:R-:W-:Y:S01]  /*01a0*/  SHF.R.S32.HI R2, RZ, R6, R7 ;  /* 0x00000006ff027219 */ /* 0x000fe20000011407 */
[----:B------:R-:W-:Y:S02]  /*01b0*/  IMAD.MOV.U32 R3, RZ, RZ, R6 ;  /* 0x000000ffff037224 */ /* 0x000fe400078e0006 */
[----:B------:R-:W-:Y:S01]  /*01c0*/  VIADD R6, R6, 0x1 ;  /* 0x0000000106067836 */ /* 0x000fe20000000000 */
[----:B------:R-:W-:-:S13]  /*01d0*/  ISETP.GT.AND P0, PT, R2, 0x1, PT ;  /* 0x000000010200780c */ /* 0x000fda0003f04270 */
[----:B------:R-:W-:Y:S05]  /*01e0*/  @P0 BRA `(.L_x_1) ;  /* 0xfffffffc00ec0947 */ /* 0x000fea000383ffff */
[----:B------:R-:W-:Y:S05]  /*01f0*/  BSYNC.RECONVERGENT B0 ;  /* 0x0000000000007941 */ /* 0x000fea0003800200 */
.L_x_0:
[----:B------:R-:W-:Y:S01]  /*0200*/  IMAD.MOV.U32 R2, RZ, RZ, -0x1 ;  /* 0xffffffffff027424 */ /* 0x000fe200078e00ff */
[----:B------:R-:W-:Y:S01]  /*0210*/  LOP3.LUT R5, RZ, R5, RZ, 0x33, !PT ;  /* 0x00000005ff057212 */ /* 0x000fe200078e33ff */
[----:B------:R-:W0:Y:S03]  /*0220*/  LDCU.64 UR6, c[0x0][0x388] ;  /* 0x00007100ff0677ac */ /* 0x000e260008000a00 */
[----:B------:R-:W-:-:S05]  /*0230*/  SHF.L.U32 R2, R2, R3, RZ ;  /* 0x0000000302027219 */ /* 0x000fca00000006ff */
[----:B------:R-:W-:-:S05]  /*0240*/  IMAD.IADD R6, R2, 0x1, R5 ;  /* 0x0000000102067824 */ /* 0x000fca00078e0205 */
[-C--:B------:R-:W-:Y:S02]  /*0250*/  IABS R3, R6.reuse ;  /* 0x0000000600037213 */ /* 0x080fe40000000000 */
[----:B------:R-:W-:Y:S02]  /*0260*/  LOP3.LUT R5, RZ, R6, RZ, 0x33, !PT ;  /* 0x00000006ff057212 */ /* 0x000fe400078e33ff */
[C---:B------:R-:W-:Y:S02]  /*0270*/  ISETP.GT.U32.AND P2, PT, R3.reuse, 0x1, PT ;  /* 0x000000010300780c */ /* 0x040fe40003f44070 */
[----:B------:R-:W-:Y:S02]  /*0280*/  IADD3 R2, PT, PT, -R3, 0x1, RZ ;  /* 0x0000000103027810 */ /* 0x000fe40007ffe1ff */
[----:B------:R-:W-:Y:S02]  /*0290*/  ISETP.GE.AND P0, PT, R5, RZ, PT ;  /* 0x000000ff0500720c */ /* 0x000fe40003f06270 */
[----:B------:R-:W-:-:S04]  /*02a0*/  SEL R2, R2, 0x1, !P2 ;  /* 0x0000000102027807 */ /* 0x000fc80005000000 */
[----:B------:R-:W-:Y:S02]  /*02b0*/  ISETP.GE.U32.AND P1, PT, R2, R3, PT ;  /* 0x000000030200720c */ /* 0x000fe40003f26070 */
[----:B------:R-:W-:-:S11]  /*02c0*/  SEL R2, RZ, 0x1, P2 ;  /* 0x00000001ff027807 */ /* 0x000fd60001000000 */
[----:B------:R-:W-:Y:S01]  /*02d0*/  @P1 VIADD R2, R2, 0x1 ;  /* 0x0000000102021836 */ /* 0x000fe20000000000 */
[----:B------:R-:W-:-:S03]  /*02e0*/  ISETP.NE.AND P1, PT, R6, RZ, PT ;  /* 0x000000ff0600720c */ /* 0x000fc60003f25270 */
[----:B------:R-:W-:-:S05]  /*02f0*/  @!P0 IMAD.MOV R2, RZ, RZ, -R2 ;  /* 0x000000ffff028224 */ /* 0x000fca00078e0a02 */
[----:B------:R-:W-:-:S04]  /*0300*/  SEL R2, R5, R2, !P1 ;  /* 0x0000000205027207 */ /* 0x000fc80004800000 */
[----:B------:R-:W-:Y:S02]  /*0310*/  PRMT R5, R2, 0x9910, RZ ;  /* 0x0000991002057816 */ /* 0x000fe400000000ff */
[----:B0-----:R-:W-:-:S03]  /*0320*/  IADD3 R2, P0, PT, R0, UR6, RZ ;  /* 0x0000000600027c10 */ /* 0x001fc6000ff1e0ff */
[----:B------:R-:W-:Y:S01]  /*0330*/  IMAD R5, R4, R5, RZ ;  /* 0x0000000504057224 */ /* 0x000fe200078e02ff */
[----:B------:R-:W-:-:S05]  /*0340*/  IADD3.X R3, PT, PT, R8, UR7, RZ, P0, !PT ;  /* 0x0000000708037c10 */ /* 0x000fca00087fe4ff */
[----:B------:R-:W-:Y:S01]  /*0350*/  STG.E.U8 desc[UR4][R2.64], R5 ;  /* 0x0000000502007986 */ /* 0x000fe2000c101104 */
[----:B------:R-:W-:Y:S05]  /*0360*/  EXIT ;  /* 0x000000000000794d */ /* 0x000fea0003800000 */
.L_x_2:
[----:B------:R-:W-:-:S00]  /*0370*/  BRA `(.L_x_2) ;  /* 0xfffffffc00fc7947 */ /* 0x000fc0000383ffff */
[----:B------:R-:W-:-:S00]  /*0380*/  NOP ;  /* 0x0000000000007918 */ /* 0x000fc00000000000 */
[----:B------:R-:W-:-:S00]  /*0390*/  NOP ;  /* 0x0000000000007918 */ /* 0x000fc00000000000 */
[----:B------:R-:W-:-:S00]  /*03a0*/  NOP ;  /* 0x0000000000007918 */ /* 0x000fc00000000000 */
[----:B------:R-:W-:-:S00]  /*03b0*/  NOP ;  /* 0x0000000000007918 */ /* 0x000fc00000000000 */
[----:B------:R-:W-:-:S00]  /*03c0*/  NOP ;  /* 0x0000000000007918 */ /* 0x000fc00000000000 */
[----:B------:R-:W-:-:S00]  /*03d0*/  NOP ;  /* 0x0000000000007918 */ /* 0x000fc00000000000 */
[----:B------:R-:W-:-:S00]  /*03e0*/  NOP ;  /* 0x0000000000007918 */ /* 0x000fc00000000000 */
[----:B------:R-:W-:-:S00]  /*03f0*/  NOP ;  /* 0x0000000000007918 */ /* 0x000fc00000000000 */
.L_x_3:


//--------------------- .nv.shared.reserved.0     --------------------------
	.section	.nv.shared.reserved.0,"aw",@nobits
	.weak		__nv_reservedSMEM_offset_0_alias
	.size		__nv_reservedSMEM_offset_0_alias, 0, 64
	.other		__nv_reservedSMEM_offset_0_alias,@"STO_CUDA_RESERVED_SHARED STV_DEFAULT"
__nv_reservedSMEM_offset_0_alias:
	.zero		0
	.zero		64


//--------------------- .nv.constant0._Z12Only_TC_GeluPaS_i --------------------------
	.section	.nv.constant0._Z12Only_TC_GeluPaS_i,"a",@progbits
	.sectionflags	@""
	.align	4
.nv.constant0._Z12Only_TC_GeluPaS_i:
	.zero		916


//--------------------- SYMBOLS --------------------------

	.type		.nv.reservedSmem.offset0,@object
	.size		.nv.reservedSmem.offset0,0x4
